//
// Generated by NVIDIA NVVM Compiler
//
// Compiler Build ID: CL-36424714
// Cuda compilation tools, release 13.0, V13.0.88
// Based on NVVM 20.0.0
//

.version 9.0
.target sm_100
.address_size 64

	// .globl	_Z6renderPfS_S_S_PmS_S_S_mmS_S_S_S_

.visible .entry _Z6renderPfS_S_S_PmS_S_S_mmS_S_S_S_(
	.param .u64 .ptr .align 1 _Z6renderPfS_S_S_PmS_S_S_mmS_S_S_S__param_0,
	.param .u64 .ptr .align 1 _Z6renderPfS_S_S_PmS_S_S_mmS_S_S_S__param_1,
	.param .u64 .ptr .align 1 _Z6renderPfS_S_S_PmS_S_S_mmS_S_S_S__param_2,
	.param .u64 .ptr .align 1 _Z6renderPfS_S_S_PmS_S_S_mmS_S_S_S__param_3,
	.param .u64 .ptr .align 1 _Z6renderPfS_S_S_PmS_S_S_mmS_S_S_S__param_4,
	.param .u64 .ptr .align 1 _Z6renderPfS_S_S_PmS_S_S_mmS_S_S_S__param_5,
	.param .u64 .ptr .align 1 _Z6renderPfS_S_S_PmS_S_S_mmS_S_S_S__param_6,
	.param .u64 .ptr .align 1 _Z6renderPfS_S_S_PmS_S_S_mmS_S_S_S__param_7,
	.param .u64 _Z6renderPfS_S_S_PmS_S_S_mmS_S_S_S__param_8,
	.param .u64 _Z6renderPfS_S_S_PmS_S_S_mmS_S_S_S__param_9,
	.param .u64 .ptr .align 1 _Z6renderPfS_S_S_PmS_S_S_mmS_S_S_S__param_10,
	.param .u64 .ptr .align 1 _Z6renderPfS_S_S_PmS_S_S_mmS_S_S_S__param_11,
	.param .u64 .ptr .align 1 _Z6renderPfS_S_S_PmS_S_S_mmS_S_S_S__param_12,
	.param .u64 .ptr .align 1 _Z6renderPfS_S_S_PmS_S_S_mmS_S_S_S__param_13
)
{
	.reg .pred 	%p<2>;
	.reg .b32 	%r<11>;
	.reg .b32 	%f<3>;
	.reg .b64 	%rd<8>;

	ld.param.u64 	%rd1, [_Z6renderPfS_S_S_PmS_S_S_mmS_S_S_S__param_0];
	mov.u32 	%r2, %ctaid.x;
	mov.u32 	%r3, %ntid.x;
	mov.u32 	%r4, %tid.x;
	mad.lo.s32 	%r1, %r2, %r3, %r4;
	setp.gt.s32 	%p1, %r1, 15;
	@%p1 bra 	$L__BB0_2;
	cvta.to.global.u64 	%rd2, %rd1;
	shr.s32 	%r5, %r1, 31;
	shr.u32 	%r6, %r5, 30;
	add.s32 	%r7, %r1, %r6;
	shr.s32 	%r8, %r7, 2;
	and.b32  	%r9, %r7, -4;
	sub.s32 	%r10, %r1, %r9;
	cvt.s64.s32 	%rd3, %r10;
	mul.wide.s32 	%rd4, %r8, 4;
	add.s64 	%rd5, %rd4, %rd3;
	shl.b64 	%rd6, %rd5, 2;
	add.s64 	%rd7, %rd2, %rd6;
	ld.global.f32 	%f1, [%rd7];
	add.f32 	%f2, %f1, 0f41200000;
	st.global.f32 	[%rd7], %f2;
$L__BB0_2:
	ret;

}


// ===== COMPILED SASS (sm_100) =====

	.target	sm_100

	.elftype	@"ET_EXEC"


//--------------------- .note.nv.tkinfo           --------------------------
	.section	.note.nv.tkinfo,"",@"SHT_NOTE"
	.sectionflags	@"SHF_NOTE_NV_TKINFO"
	.tkinfo
        /*0018*/ 	.word	0x00000002
        /*0030*/ 	.string	""
        /*0030*/ 	.string	"ptxas"
        /*0030*/ 	.string	"Cuda compilation tools, release 13.0, V13.0.88"
        /*0030*/ 	.string	"Build cuda_13.0.r13.0/compiler.36424714_0"
        /*0030*/ 	.string	"-arch sm_100 -m 64 "



//--------------------- .note.nv.cuinfo           --------------------------
	.section	.note.nv.cuinfo,"",@"SHT_NOTE"
	.sectionflags	@"SHF_NOTE_NV_CUINFO"
        /*0018*/ 	.short	0x0002
        /*001a*/ 	.short	0x0064
        /*001c*/ 	.short	0x0082
	.zero		2


//--------------------- .nv.info                  --------------------------
	.section	.nv.info,"",@"SHT_CUDA_INFO"
	.align	4


	//----- nvinfo : EIATTR_REGCOUNT
	.align		4
        /*0000*/ 	.byte	0x04, 0x2f
        /*0002*/ 	.short	(.L_1 - .L_0)
	.align		4
.L_0:
        /*0004*/ 	.word	index@(_Z6renderPfS_S_S_PmS_S_S_mmS_S_S_S_)
        /*0008*/ 	.word	0x00000008


	//----- nvinfo : EIATTR_FRAME_SIZE
	.align		4
.L_1:
        /*000c*/ 	.byte	0x04, 0x11
        /*000e*/ 	.short	(.L_3 - .L_2)
	.align		4
.L_2:
        /*0010*/ 	.word	index@(_Z6renderPfS_S_S_PmS_S_S_mmS_S_S_S_)
        /*0014*/ 	.word	0x00000000


	//----- nvinfo : EIATTR_MIN_STACK_SIZE
	.align		4
.L_3:
        /*0018*/ 	.byte	0x04, 0x12
        /*001a*/ 	.short	(.L_5 - .L_4)
	.align		4
.L_4:
        /*001c*/ 	.word	index@(_Z6renderPfS_S_S_PmS_S_S_mmS_S_S_S_)
        /*0020*/ 	.word	0x00000000
.L_5:


//--------------------- .nv.compat                --------------------------
	.section	.nv.compat,"",@"SHT_CUDA_COMPAT_INFO"
	.align	4
        /*0000*/ 	.byte	0x02, 0x09, 0x00, 0x00, 0x02, 0x02, 0x01, 0x00, 0x02, 0x05, 0x05, 0x00, 0x03, 0x07, 0x01, 0x01
        /*0010*/ 	.byte	0x02, 0x03, 0x00, 0x00, 0x02, 0x06, 0x01, 0x00, 0x04, 0x0b, 0x08, 0x00, 0x09, 0x00, 0x00, 0x00
        /*0020*/ 	.byte	0x00, 0x00, 0x00, 0x00


//--------------------- .nv.info._Z6renderPfS_S_S_PmS_S_S_mmS_S_S_S_ --------------------------
	.section	.nv.info._Z6renderPfS_S_S_PmS_S_S_mmS_S_S_S_,"",@"SHT_CUDA_INFO"
	.sectionflags	@""
	.align	4


	//----- nvinfo : EIATTR_CUDA_API_VERSION
	.align		4
        /*0000*/ 	.byte	0x04, 0x37
        /*0002*/ 	.short	(.L_7 - .L_6)
.L_6:
        /*0004*/ 	.word	0x00000082


	//----- nvinfo : EIATTR_KPARAM_INFO
	.align		4
.L_7:
        /*0008*/ 	.byte	0x04, 0x17
        /*000a*/ 	.short	(.L_9 - .L_8)
.L_8:
        /*000c*/ 	.word	0x00000000
        /*0010*/ 	.short	0x000d
        /*0012*/ 	.short	0x0068
        /*0014*/ 	.byte	0x00, 0xf5, 0x21, 0x00


	//----- nvinfo : EIATTR_KPARAM_INFO
	.align		4
.L_9:
        /*0018*/ 	.byte	0x04, 0x17
        /*001a*/ 	.short	(.L_11 - .L_10)
.L_10:
        /*001c*/ 	.word	0x00000000
        /*0020*/ 	.short	0x000c
        /*0022*/ 	.short	0x0060
        /*0024*/ 	.byte	0x00, 0xf5, 0x21, 0x00


	//----- nvinfo : EIATTR_KPARAM_INFO
	.align		4
.L_11:
        /*0028*/ 	.byte	0x04, 0x17
        /*002a*/ 	.short	(.L_13 - .L_12)
.L_12:
        /*002c*/ 	.word	0x00000000
        /*0030*/ 	.short	0x000b
        /*0032*/ 	.short	0x0058
        /*0034*/ 	.byte	0x00, 0xf5, 0x21, 0x00


	//----- nvinfo : EIATTR_KPARAM_INFO
	.align		4
.L_13:
        /*0038*/ 	.byte	0x04, 0x17
        /*003a*/ 	.short	(.L_15 - .L_14)
.L_14:
        /*003c*/ 	.word	0x00000000
        /*0040*/ 	.short	0x000a
        /*0042*/ 	.short	0x0050
        /*0044*/ 	.byte	0x00, 0xf5, 0x21, 0x00


	//----- nvinfo : EIATTR_KPARAM_INFO
	.align		4
.L_15:
        /*0048*/ 	.byte	0x04, 0x17
        /*004a*/ 	.short	(.L_17 - .L_16)
.L_16:
        /*004c*/ 	.word	0x00000000
        /*0050*/ 	.short	0x0009
        /*0052*/ 	.short	0x0048
        /*0054*/ 	.byte	0x00, 0xf0, 0x21, 0x00


	//----- nvinfo : EIATTR_KPARAM_INFO
	.align		4
.L_17:
        /*0058*/ 	.byte	0x04, 0x17
        /*005a*/ 	.short	(.L_19 - .L_18)
.L_18:
        /*005c*/ 	.word	0x00000000
        /*0060*/ 	.short	0x0008
        /*0062*/ 	.short	0x0040
        /*0064*/ 	.byte	0x00, 0xf0, 0x21, 0x00


	//----- nvinfo : EIATTR_KPARAM_INFO
	.align		4
.L_19:
        /*0068*/ 	.byte	0x04, 0x17
        /*006a*/ 	.short	(.L_21 - .L_20)
.L_20:
        /*006c*/ 	.word	0x00000000
        /*0070*/ 	.short	0x0007
        /*0072*/ 	.short	0x0038
        /*0074*/ 	.byte	0x00, 0xf5, 0x21, 0x00


	//----- nvinfo : EIATTR_KPARAM_INFO
	.align		4
.L_21:
        /*0078*/ 	.byte	0x04, 0x17
        /*007a*/ 	.short	(.L_23 - .L_22)
.L_22:
        /*007c*/ 	.word	0x00000000
        /*0080*/ 	.short	0x0006
        /*0082*/ 	.short	0x0030
        /*0084*/ 	.byte	0x00, 0xf5, 0x21, 0x00


	//----- nvinfo : EIATTR_KPARAM_INFO
	.align		4
.L_23:
        /*0088*/ 	.byte	0x04, 0x17
        /*008a*/ 	.short	(.L_25 - .L_24)
.L_24:
        /*008c*/ 	.word	0x00000000
        /*0090*/ 	.short	0x0005
        /*0092*/ 	.short	0x0028
        /*0094*/ 	.byte	0x00, 0xf5, 0x21, 0x00


	//----- nvinfo : EIATTR_KPARAM_INFO
	.align		4
.L_25:
        /*0098*/ 	.byte	0x04, 0x17
        /*009a*/ 	.short	(.L_27 - .L_26)
.L_26:
        /*009c*/ 	.word	0x00000000
        /*00a0*/ 	.short	0x0004
        /*00a2*/ 	.short	0x0020
        /*00a4*/ 	.byte	0x00, 0xf5, 0x21, 0x00


	//----- nvinfo : EIATTR_KPARAM_INFO
	.align		4
.L_27:
        /*00a8*/ 	.byte	0x04, 0x17
        /*00aa*/ 	.short	(.L_29 - .L_28)
.L_28:
        /*00ac*/ 	.word	0x00000000
        /*00b0*/ 	.short	0x0003
        /*00b2*/ 	.short	0x0018
        /*00b4*/ 	.byte	0x00, 0xf5, 0x21, 0x00


	//----- nvinfo : EIATTR_KPARAM_INFO
	.align		4
.L_29:
        /*00b8*/ 	.byte	0x04, 0x17
        /*00ba*/ 	.short	(.L_31 - .L_30)
.L_30:
        /*00bc*/ 	.word	0x00000000
        /*00c0*/ 	.short	0x0002
        /*00c2*/ 	.short	0x0010
        /*00c4*/ 	.byte	0x00, 0xf5, 0x21, 0x00


	//----- nvinfo : EIATTR_KPARAM_INFO
	.align		4
.L_31:
        /*00c8*/ 	.byte	0x04, 0x17
        /*00ca*/ 	.short	(.L_33 - .L_32)
.L_32:
        /*00cc*/ 	.word	0x00000000
        /*00d0*/ 	.short	0x0001
        /*00d2*/ 	.short	0x0008
        /*00d4*/ 	.byte	0x00, 0xf5, 0x21, 0x00


	//----- nvinfo : EIATTR_KPARAM_INFO
	.align		4
.L_33:
        /*00d8*/ 	.byte	0x04, 0x17
        /*00da*/ 	.short	(.L_35 - .L_34)
.L_34:
        /*00dc*/ 	.word	0x00000000
        /*00e0*/ 	.short	0x0000
        /*00e2*/ 	.short	0x0000
        /*00e4*/ 	.byte	0x00, 0xf5, 0x21, 0x00


	//----- nvinfo : EIATTR_SPARSE_MMA_MASK
	.align		4
.L_35:
        /*00e8*/ 	.byte	0x03, 0x50
        /*00ea*/ 	.short	0x0000


	//----- nvinfo : EIATTR_MAXREG_COUNT
	.align		4
        /*00ec*/ 	.byte	0x03, 0x1b
        /*00ee*/ 	.short	0x00ff


	//----- nvinfo : EIATTR_MERCURY_ISA_VERSION
	.align		4
        /*00f0*/ 	.byte	0x03, 0x5f
        /*00f2*/ 	.short	0x0101


	//----- nvinfo : EIATTR_VRC_CTA_INIT_COUNT
	.align		4
        /*00f4*/ 	.byte	0x02, 0x4a
	.zero		1
	.zero		1


	//----- nvinfo : EIATTR_EXIT_INSTR_OFFSETS
	.align		4
        /*00f8*/ 	.byte	0x04, 0x1c
        /*00fa*/ 	.short	(.L_37 - .L_36)


	//   ....[0]....
.L_36:
        /*00fc*/ 	.word	0x00000060


	//   ....[1]....
        /*0100*/ 	.word	0x00000150


	//----- nvinfo : EIATTR_CBANK_PARAM_SIZE
	.align		4
.L_37:
        /*0104*/ 	.byte	0x03, 0x19
        /*0106*/ 	.short	0x0070


	//----- nvinfo : EIATTR_PARAM_CBANK
	.align		4
        /*0108*/ 	.byte	0x04, 0x0a
        /*010a*/ 	.short	(.L_39 - .L_38)
	.align		4
.L_38:
        /*010c*/ 	.word	index@(.nv.constant0._Z6renderPfS_S_S_PmS_S_S_mmS_S_S_S_)
        /*0110*/ 	.short	0x0380
        /*0112*/ 	.short	0x0070


	//----- nvinfo : EIATTR_SW_WAR
	.align		4
.L_39:
        /*0114*/ 	.byte	0x04, 0x36
        /*0116*/ 	.short	(.L_41 - .L_40)
.L_40:
        /*0118*/ 	.word	0x00000008
.L_41:


//--------------------- .nv.callgraph             --------------------------
	.section	.nv.callgraph,"",@"SHT_CUDA_CALLGRAPH"
	.align	4
	.sectionentsize	8
	.align		4
        /*0000*/ 	.word	0x00000000
	.align		4
        /*0004*/ 	.word	0xffffffff
	.align		4
        /*0008*/ 	.word	0x00000000
	.align		4
        /*000c*/ 	.word	0xfffffffe
	.align		4
        /*0010*/ 	.word	0x00000000
	.align		4
        /*0014*/ 	.word	0xfffffffd
	.align		4
        /*0018*/ 	.word	0x00000000
	.align		4
        /*001c*/ 	.word	0xfffffffc


//--------------------- .text._Z6renderPfS_S_S_PmS_S_S_mmS_S_S_S_ --------------------------
	.section	.text._Z6renderPfS_S_S_PmS_S_S_mmS_S_S_S_,"ax",@progbits
	.align	128
        .global         _Z6renderPfS_S_S_PmS_S_S_mmS_S_S_S_
        .type           _Z6renderPfS_S_S_PmS_S_S_mmS_S_S_S_,@function
        .size           _Z6renderPfS_S_S_PmS_S_S_mmS_S_S_S_,(.L_x_1 - _Z6renderPfS_S_S_PmS_S_S_mmS_S_S_S_)
        .other          _Z6renderPfS_S_S_PmS_S_S_mmS_S_S_S_,@"STO_CUDA_ENTRY STV_DEFAULT"
_Z6renderPfS_S_S_PmS_S_S_mmS_S_S_S_:
.text._Z6renderPfS_S_S_PmS_S_S_mmS_S_S_S_:
[----:B------:R-:W-:Y:S01]  /*0000*/  LDC R1, c[0x0][0x37c] ;  /* 0x0000df00ff017b82 */ /* 0x000fe20000000800 */
[----:B------:R-:W0:Y:S07]  /*0010*/  S2R R3, SR_TID.X ;  /* 0x0000000000037919 */ /* 0x000e2e0000002100 */
[----:B------:R-:W0:Y:S08]  /*0020*/  S2UR UR4, SR_CTAID.X ;  /* 0x00000000000479c3 */ /* 0x000e300000002500 */
[----:B------:R-:W0:Y:S02]  /*0030*/  LDC R2, c[0x0][0x360] ;  /* 0x0000d800ff027b82 */ /* 0x000e240000000800 */
[----:B0-----:R-:W-:-:S05]  /*0040*/  IMAD R2, R2, UR4, R3 ;  /* 0x0000000402027c24 */ /* 0x001fca000f8e0203 */
[----:B------:R-:W-:-:S13]  /*0050*/  ISETP.GT.AND P0, PT, R2, 0xf, PT ;  /* 0x0000000f0200780c */ /* 0x000fda0003f04270 */
[----:B------:R-:W-:Y:S05]  /*0060*/  @P0 EXIT ;  /* 0x000000000000094d */ /* 0x000fea0003800000 */
[----:B------:R-:W-:Y:S01]  /*0070*/  SHF.R.S32.HI R3, RZ, 0x1f, R2 ;  /* 0x0000001fff037819 */ /* 0x000fe20000011402 */
[----:B------:R-:W0:Y:S03]  /*0080*/  LDCU.64 UR6, c[0x0][0x380] ;  /* 0x00007000ff0677ac */ /* 0x000e260008000a00 */
[----:B------:R-:W-:Y:S01]  /*0090*/  LEA.HI R0, R3, R2, RZ, 0x2 ;  /* 0x0000000203007211 */ /* 0x000fe200078f10ff */
[----:B------:R-:W1:Y:S03]  /*00a0*/  LDCU.64 UR4, c[0x0][0x358] ;  /* 0x00006b00ff0477ac */ /* 0x000e660008000a00 */
[----:B------:R-:W-:Y:S02]  /*00b0*/  LOP3.LUT R3, R0, 0xfffffffc, RZ, 0xc0, !PT ;  /* 0xfffffffc00037812 */ /* 0x000fe400078ec0ff */
[----:B------:R-:W-:-:S03]  /*00c0*/  SHF.R.S32.HI R5, RZ, 0x2, R0 ;  /* 0x00000002ff057819 */ /* 0x000fc60000011400 */
[----:B------:R-:W-:-:S05]  /*00d0*/  IMAD.IADD R2, R2, 0x1, -R3 ;  /* 0x0000000102027824 */ /* 0x000fca00078e0a03 */
[----:B------:R-:W-:-:S03]  /*00e0*/  SHF.R.S32.HI R3, RZ, 0x1f, R2 ;  /* 0x0000001fff037819 */ /* 0x000fc60000011402 */
[----:B------:R-:W-:-:S03]  /*00f0*/  IMAD.WIDE R2, R5, 0x4, R2 ;  /* 0x0000000405027825 */ /* 0x000fc600078e0202 */
[----:B0-----:R-:W-:-:S04]  /*0100*/  LEA R4, P0, R2, UR6, 0x2 ;  /* 0x0000000602047c11 */ /* 0x001fc8000f8010ff */
[----:B------:R-:W-:-:S05]  /*0110*/  LEA.HI.X R5, R2, UR7, R3, 0x2, P0 ;  /* 0x0000000702057c11 */ /* 0x000fca00080f1403 */
[----:B-1----:R-:W2:Y:S02]  /*0120*/  LDG.E R0, desc[UR4][R4.64] ;  /* 0x0000000404007981 */ /* 0x002ea4000c1e1900 */
[----:B--2---:R-:W-:-:S05]  /*0130*/  FADD R3, R0, 10 ;  /* 0x4120000000037421 */ /* 0x004fca0000000000 */
[----:B------:R-:W-:Y:S01]  /*0140*/  STG.E desc[UR4][R4.64], R3 ;  /* 0x0000000304007986 */ /* 0x000fe2000c101904 */
[----:B------:R-:W-:Y:S05]  /*0150*/  EXIT ;  /* 0x000000000000794d */ /* 0x000fea0003800000 */
.L_x_0:
[----:B------:R-:W-:-:S00]  /*0160*/  BRA `(.L_x_0) ;  /* 0xfffffffc00fc7947 */ /* 0x000fc0000383ffff */
[----:B------:R-:W-:-:S00]  /*0170*/  NOP ;  /* 0x0000000000007918 */ /* 0x000fc00000000000 */
        /* <DEDUP_REMOVED lines=8> */
.L_x_1:


//--------------------- .nv.shared.reserved.0     --------------------------
	.section	.nv.shared.reserved.0,"aw",@nobits
	.weak		__nv_reservedSMEM_offset_0_alias
	.size		__nv_reservedSMEM_offset_0_alias, 0, 64
	.other		__nv_reservedSMEM_offset_0_alias,@"STO_CUDA_RESERVED_SHARED STV_DEFAULT"
__nv_reservedSMEM_offset_0_alias:
	.zero		0
	.zero		64


//--------------------- .nv.constant0._Z6renderPfS_S_S_PmS_S_S_mmS_S_S_S_ --------------------------
	.section	.nv.constant0._Z6renderPfS_S_S_PmS_S_S_mmS_S_S_S_,"a",@progbits
	.sectionflags	@""
	.align	4
.nv.constant0._Z6renderPfS_S_S_PmS_S_S_mmS_S_S_S_:
	.zero		1008


//--------------------- SYMBOLS --------------------------

	.type		.nv.reservedSmem.offset0,@object
	.size		.nv.reservedSmem.offset0,0x4
